	.headerflags	@"EF_CUDA_TEXMODE_UNIFIED EF_CUDA_64BIT_ADDRESS EF_CUDA_ACCELERATORS EF_CUDA_SM90 EF_CUDA_VIRTUAL_SM(EF_CUDA_SM90)"
	.elftype	@"ET_EXEC"


//--------------------- .nv.info                  --------------------------
	.section	.nv.info,"",@"SHT_CUDA_INFO"
	.align	4


	//----- nvinfo : EIATTR_REGCOUNT
	.align		4
        /*0000*/ 	.byte	0x04, 0x2f
        /*0002*/ 	.short	(.L_2 - .L_1)
	.align		4
.L_1:
        /*0004*/ 	.word	index@(triton_poi_fused_add_mul_6)
        /*0008*/ 	.word	0x0000001a


	//----- nvinfo : EIATTR_MIN_STACK_SIZE
	.align		4
.L_2:
        /*000c*/ 	.byte	0x04, 0x12
        /*000e*/ 	.short	(.L_4 - .L_3)
	.align		4
.L_3:
        /*0010*/ 	.word	index@(triton_poi_fused_add_mul_6)
        /*0014*/ 	.word	0x00000000


	//----- nvinfo : EIATTR_FRAME_SIZE
	.align		4
.L_4:
        /*0018*/ 	.byte	0x04, 0x11
        /*001a*/ 	.short	(.L_6 - .L_5)
	.align		4
.L_5:
        /*001c*/ 	.word	index@(triton_poi_fused_add_mul_6)
        /*0020*/ 	.word	0x00000000


	//----- nvinfo : EIATTR_MIN_STACK_SIZE
	.align		4
.L_6:
        /*0024*/ 	.byte	0x04, 0x12
        /*0026*/ 	.short	(.L_8 - .L_7)
	.align		4
.L_7:
        /*0028*/ 	.word	index@(triton_poi_fused_add_mul_6)
        /*002c*/ 	.word	0x00000000
.L_8:


//--------------------- .nv.info.triton_poi_fused_add_mul_6 --------------------------
	.section	.nv.info.triton_poi_fused_add_mul_6,"",@"SHT_CUDA_INFO"
	.sectionflags	@""
	.align	4


	//----- nvinfo : EIATTR_CUDA_API_VERSION
	.align		4
        /*0000*/ 	.byte	0x04, 0x37
        /*0002*/ 	.short	(.L_10 - .L_9)
.L_9:
        /*0004*/ 	.word	0x0000007c


	//----- nvinfo : EIATTR_KPARAM_INFO
	.align		4
.L_10:
        /*0008*/ 	.byte	0x04, 0x17
        /*000a*/ 	.short	(.L_12 - .L_11)
.L_11:
        /*000c*/ 	.word	0x00000000
        /*0010*/ 	.short	0x0006
        /*0012*/ 	.short	0x0030
        /*0014*/ 	.byte	0x00, 0xf0, 0x11, 0x00


	//----- nvinfo : EIATTR_KPARAM_INFO
	.align		4
.L_12:
        /*0018*/ 	.byte	0x04, 0x17
        /*001a*/ 	.short	(.L_14 - .L_13)
.L_13:
        /*001c*/ 	.word	0x00000000
        /*0020*/ 	.short	0x0005
        /*0022*/ 	.short	0x0028
        /*0024*/ 	.byte	0x00, 0xf4, 0x21, 0x00


	//----- nvinfo : EIATTR_KPARAM_INFO
	.align		4
.L_14:
        /*0028*/ 	.byte	0x04, 0x17
        /*002a*/ 	.short	(.L_16 - .L_15)
.L_15:
        /*002c*/ 	.word	0x00000000
        /*0030*/ 	.short	0x0004
        /*0032*/ 	.short	0x0020
        /*0034*/ 	.byte	0x00, 0xf4, 0x21, 0x00


	//----- nvinfo : EIATTR_KPARAM_INFO
	.align		4
.L_16:
        /*0038*/ 	.byte	0x04, 0x17
        /*003a*/ 	.short	(.L_18 - .L_17)
.L_17:
        /*003c*/ 	.word	0x00000000
        /*0040*/ 	.short	0x0003
        /*0042*/ 	.short	0x0018
        /*0044*/ 	.byte	0x00, 0xf4, 0x21, 0x00


	//----- nvinfo : EIATTR_KPARAM_INFO
	.align		4
.L_18:
        /*0048*/ 	.byte	0x04, 0x17
        /*004a*/ 	.short	(.L_20 - .L_19)
.L_19:
        /*004c*/ 	.word	0x00000000
        /*0050*/ 	.short	0x0002
        /*0052*/ 	.short	0x0010
        /*0054*/ 	.byte	0x00, 0xf4, 0x21, 0x00


	//----- nvinfo : EIATTR_KPARAM_INFO
	.align		4
.L_20:
        /*0058*/ 	.byte	0x04, 0x17
        /*005a*/ 	.short	(.L_22 - .L_21)
.L_21:
        /*005c*/ 	.word	0x00000000
        /*0060*/ 	.short	0x0001
        /*0062*/ 	.short	0x0008
        /*0064*/ 	.byte	0x00, 0xf4, 0x21, 0x00


	//----- nvinfo : EIATTR_KPARAM_INFO
	.align		4
.L_22:
        /*0068*/ 	.byte	0x04, 0x17
        /*006a*/ 	.short	(.L_24 - .L_23)
.L_23:
        /*006c*/ 	.word	0x00000000
        /*0070*/ 	.short	0x0000
        /*0072*/ 	.short	0x0000
        /*0074*/ 	.byte	0x00, 0xf4, 0x21, 0x00


	//----- nvinfo : EIATTR_SPARSE_MMA_MASK
	.align		4
.L_24:
        /*0078*/ 	.byte	0x03, 0x50
        /*007a*/ 	.short	0x0000


	//----- nvinfo : EIATTR_MAXREG_COUNT
	.align		4
        /*007c*/ 	.byte	0x03, 0x1b
        /*007e*/ 	.short	0x00ff


	//----- nvinfo : EIATTR_EXIT_INSTR_OFFSETS
	.align		4
        /*0080*/ 	.byte	0x04, 0x1c
        /*0082*/ 	.short	(.L_26 - .L_25)


	//   ....[0]....
.L_25:
        /*0084*/ 	.word	0x00000900


	//   ....[1]....
        /*0088*/ 	.word	0x00000920


	//----- nvinfo : EIATTR_REQNTID
	.align		4
.L_26:
        /*008c*/ 	.byte	0x04, 0x10
        /*008e*/ 	.short	(.L_28 - .L_27)
.L_27:
        /*0090*/ 	.word	0x00000080
        /*0094*/ 	.word	0x00000001
        /*0098*/ 	.word	0x00000001


	//----- nvinfo : EIATTR_CRS_STACK_SIZE
	.align		4
.L_28:
        /*009c*/ 	.byte	0x04, 0x1e
        /*009e*/ 	.short	(.L_30 - .L_29)
.L_29:
        /*00a0*/ 	.word	0x00000000


	//----- nvinfo : EIATTR_CBANK_PARAM_SIZE
	.align		4
.L_30:
        /*00a4*/ 	.byte	0x03, 0x19
        /*00a6*/ 	.short	0x0034


	//----- nvinfo : EIATTR_PARAM_CBANK
	.align		4
        /*00a8*/ 	.byte	0x04, 0x0a
        /*00aa*/ 	.short	(.L_32 - .L_31)
	.align		4
.L_31:
        /*00ac*/ 	.word	index@(.nv.constant0.triton_poi_fused_add_mul_6)
        /*00b0*/ 	.short	0x0210
        /*00b2*/ 	.short	0x0034


	//----- nvinfo : EIATTR_SW_WAR
	.align		4
.L_32:
        /*00b4*/ 	.byte	0x04, 0x36
        /*00b6*/ 	.short	(.L_34 - .L_33)
.L_33:
        /*00b8*/ 	.word	0x00000008
.L_34:


//--------------------- .nv.callgraph             --------------------------
	.section	.nv.callgraph,"",@"SHT_CUDA_CALLGRAPH"
	.align	4
	.sectionentsize	8
	.align		4
        /*0000*/ 	.word	0x00000000
	.align		4
        /*0004*/ 	.word	0xffffffff
	.align		4
        /*0008*/ 	.word	0x00000000
	.align		4
        /*000c*/ 	.word	0xfffffffe
	.align		4
        /*0010*/ 	.word	0x00000000
	.align		4
        /*0014*/ 	.word	0xfffffffd
	.align		4
        /*0018*/ 	.word	0x00000000
	.align		4
        /*001c*/ 	.word	0xfffffffc


//--------------------- .nv.constant4             --------------------------
	.section	.nv.constant4,"a",@progbits
	.align	8
	.align		8
.nv.constant4:
        /*0000*/ 	.dword	_$_str


//--------------------- .text.triton_poi_fused_add_mul_6 --------------------------
	.section	.text.triton_poi_fused_add_mul_6,"ax",@progbits
	.align	128
        .global         triton_poi_fused_add_mul_6
        .type           triton_poi_fused_add_mul_6,@function
        .size           triton_poi_fused_add_mul_6,(.L_x_13 - triton_poi_fused_add_mul_6)
        .other          triton_poi_fused_add_mul_6,@"STO_CUDA_ENTRY STV_DEFAULT"
triton_poi_fused_add_mul_6:
.text.triton_poi_fused_add_mul_6:
[----:B------:R-:W0:Y:S01]  /*0000*/  LDC R1, c[0x0][0x28] ;  /* 0x00000a00ff017b82 */ /* 0x000e220000000800 */
[----:B------:R-:W1:Y:S07]  /*0010*/  S2R R0, SR_TID.X ;  /* 0x0000000000007919 */ /* 0x000e6e0000002100 */
[----:B------:R-:W2:Y:S01]  /*0020*/  LDC.64 R8, c[0x0][0x220] ;  /* 0x00008800ff087b82 */ /* 0x000ea20000000a00 */
[----:B------:R-:W-:Y:S01]  /*0030*/  ULDC.64 UR4, c[0x0][0x208] ;  /* 0x0000820000047ab9 */ /* 0x000fe20000000a00 */
[----:B------:R-:W3:Y:S06]  /*0040*/  S2R R13, SR_CTAID.X ;  /* 0x00000000000d7919 */ /* 0x000eec0000002500 */
[----:B------:R-:W4:Y:S08]  /*0050*/  LDC.64 R16, c[0x0][0x228] ;  /* 0x00008a00ff107b82 */ /* 0x000f300000000a00 */
[----:B------:R-:W2:Y:S08]  /*0060*/  LDC.64 R10, c[0x0][0x230] ;  /* 0x00008c00ff0a7b82 */ /* 0x000eb00000000a00 */
[----:B------:R-:W2:Y:S01]  /*0070*/  LDC.64 R6, c[0x0][0x210] ;  /* 0x00008400ff067b82 */ /* 0x000ea20000000a00 */
[----:B-1----:R-:W-:-:S02]  /*0080*/  SHF.L.U32 R0, R0, 0x1, RZ ;  /* 0x0000000100007819 */ /* 0x002fc400000006ff */
[----:B---3--:R-:W-:Y:S02]  /*0090*/  SHF.R.S32.HI R2, RZ, 0x17, R13 ;  /* 0x00000017ff027819 */ /* 0x008fe4000001140d */
[----:B------:R-:W-:Y:S02]  /*00a0*/  LOP3.LUT R0, R0, 0xfe, RZ, 0xc0, !PT ;  /* 0x000000fe00007812 */ /* 0x000fe400078ec0ff */
[----:B------:R-:W-:Y:S02]  /*00b0*/  SGXT R2, R2, 0x1 ;  /* 0x000000010202781a */ /* 0x000fe40000000200 */
[----:B------:R-:W-:-:S04]  /*00c0*/  LEA R13, R13, R0, 0x8 ;  /* 0x000000000d0d7211 */ /* 0x000fc800078e40ff */
[CC--:B------:R-:W-:Y:S02]  /*00d0*/  LEA.HI R0, R2.reuse, R13.reuse, RZ, 0x4 ;  /* 0x0000000d02007211 */ /* 0x0c0fe400078f20ff */
[----:B------:R-:W-:Y:S02]  /*00e0*/  ISETP.GE.AND P0, PT, R13, 0x100, PT ;  /* 0x000001000d00780c */ /* 0x000fe40003f06270 */
[----:B------:R-:W-:Y:S02]  /*00f0*/  SHF.R.S32.HI R3, RZ, 0x4, R0 ;  /* 0x00000004ff037819 */ /* 0x000fe40000011400 */
[----:B------:R-:W-:Y:S02]  /*0100*/  LEA.HI R0, R2, R13, RZ, 0x2 ;  /* 0x0000000d02007211 */ /* 0x000fe400078f10ff */
[----:B------:R-:W-:Y:S02]  /*0110*/  LEA.HI R4, R3, R3, RZ, 0x2 ;  /* 0x0000000303047211 */ /* 0x000fe400078f10ff */
[----:B------:R-:W-:-:S02]  /*0120*/  SHF.R.S32.HI R15, RZ, 0x2, R0 ;  /* 0x00000002ff0f7819 */ /* 0x000fc40000011400 */
[----:B------:R-:W-:Y:S02]  /*0130*/  LOP3.LUT R4, R4, 0x3ffffffc, RZ, 0xc0, !PT ;  /* 0x3ffffffc04047812 */ /* 0x000fe400078ec0ff */
[----:B------:R-:W-:Y:S02]  /*0140*/  LEA.HI R2, R2, R13, RZ, 0x6 ;  /* 0x0000000d02027211 */ /* 0x000fe400078f30ff */
[----:B------:R-:W-:Y:S02]  /*0150*/  IADD3 R19, R3, -R4, RZ ;  /* 0x8000000403137210 */ /* 0x000fe40007ffe0ff */
[----:B------:R-:W-:Y:S01]  /*0160*/  LEA.HI R3, R15, R15, RZ, 0x2 ;  /* 0x0000000f0f037211 */ /* 0x000fe200078f10ff */
[----:B------:R-:W1:Y:S01]  /*0170*/  LDC.64 R4, c[0x0][0x218] ;  /* 0x00008600ff047b82 */ /* 0x000e620000000a00 */
[----:B------:R-:W-:Y:S02]  /*0180*/  SHF.R.S32.HI R2, RZ, 0x6, R2 ;  /* 0x00000006ff027819 */ /* 0x000fe40000011402 */
[----:B------:R-:W-:-:S02]  /*0190*/  LOP3.LUT R12, R3, 0xffffffc, RZ, 0xc0, !PT ;  /* 0x0ffffffc030c7812 */ /* 0x000fc400078ec0ff */
[----:B------:R-:W-:Y:S02]  /*01a0*/  LEA R19, R19, R2, 0x2 ;  /* 0x0000000213137211 */ /* 0x000fe400078e10ff */
[----:B------:R-:W-:Y:S01]  /*01b0*/  IADD3 R12, R15, -R12, RZ ;  /* 0x8000000c0f0c7210 */ /* 0x000fe20007ffe0ff */
[----:B------:R-:W3:Y:S01]  /*01c0*/  LDC.64 R2, c[0x0][0x238] ;  /* 0x00008e00ff027b82 */ /* 0x000ee20000000a00 */
[----:B------:R-:W-:Y:S02]  /*01d0*/  LOP3.LUT R0, R0, 0xfffffffc, RZ, 0xc0, !PT ;  /* 0xfffffffc00007812 */ /* 0x000fe400078ec0ff */
[----:B------:R-:W-:-:S05]  /*01e0*/  LEA R19, R12, R19, 0x4 ;  /* 0x000000130c137211 */ /* 0x000fca00078e20ff */
[----:B--2---:R-:W-:Y:S01]  /*01f0*/  IMAD.WIDE R20, R19, 0x4, R8 ;  /* 0x0000000413147825 */ /* 0x004fe200078e0208 */
[----:B------:R-:W-:Y:S02]  /*0200*/  CS2R R8, SRZ ;  /* 0x0000000000087805 */ /* 0x000fe4000001ff00 */
[----:B------:R-:W-:-:S04]  /*0210*/  IADD3 R19, R13, -R0, RZ ;  /* 0x800000000d137210 */ /* 0x000fc80007ffe0ff */
[----:B------:R-:W2:Y:S01]  /*0220*/  @!P0 LDG.E.EL R9, desc[UR4][R20.64] ;  /* 0x0000000414098981 */ /* 0x000ea2000c2e1900 */
[----:B-1----:R-:W-:-:S03]  /*0230*/  IMAD.WIDE R4, R19, 0x4, R4 ;  /* 0x0000000413047825 */ /* 0x002fc600078e0204 */
[----:B------:R2:W5:Y:S01]  /*0240*/  @!P0 LDG.E.EL R8, desc[UR4][R20.64] ;  /* 0x0000000414088981 */ /* 0x000562000c2e1900 */
[----:B----4-:R-:W-:Y:S01]  /*0250*/  IMAD.WIDE R16, R19, 0x4, R16 ;  /* 0x0000000413107825 */ /* 0x010fe200078e0210 */
[----:B------:R-:W-:-:S03]  /*0260*/  CS2R R18, SRZ ;  /* 0x0000000000127805 */ /* 0x000fc6000001ff00 */
[----:B0-----:R-:W-:Y:S01]  /*0270*/  IMAD.WIDE R22, R15, 0x4, R10 ;  /* 0x000000040f167825 */ /* 0x001fe200078e020a */
[----:B------:R-:W-:Y:S02]  /*0280*/  CS2R R10, SRZ ;  /* 0x00000000000a7805 */ /* 0x000fe4000001ff00 */
[----:B------:R-:W-:Y:S01]  /*0290*/  CS2R R14, SRZ ;  /* 0x00000000000e7805 */ /* 0x000fe2000001ff00 */
[----:B---3--:R0:W5:Y:S01]  /*02a0*/  LDG.E R2, desc[UR4][R2.64] ;  /* 0x0000000402027981 */ /* 0x008162000c1e1900 */
[----:B------:R-:W-:Y:S01]  /*02b0*/  IMAD.WIDE R6, R13, 0x4, R6 ;  /* 0x000000040d067825 */ /* 0x000fe200078e0206 */
[----:B------:R-:W-:Y:S02]  /*02c0*/  CS2R R12, SRZ ;  /* 0x00000000000c7805 */ /* 0x000fe4000001ff00 */
[----:B------:R0:W5:Y:S04]  /*02d0*/  @!P0 LDG.E.EL R18, desc[UR4][R22.64] ;  /* 0x0000000416128981 */ /* 0x000168000c2e1900 */
[----:B------:R0:W5:Y:S04]  /*02e0*/  @!P0 LDG.E.EL R19, desc[UR4][R22.64] ;  /* 0x0000000416138981 */ /* 0x000168000c2e1900 */
[----:B------:R0:W5:Y:S04]  /*02f0*/  @!P0 LDG.E.EL.64 R10, desc[UR4][R4.64] ;  /* 0x00000004040a8981 */ /* 0x000168000c2e1b00 */
[----:B------:R0:W5:Y:S04]  /*0300*/  @!P0 LDG.E.EL.64 R12, desc[UR4][R16.64] ;  /* 0x00000004100c8981 */ /* 0x000168000c2e1b00 */
[----:B------:R0:W5:Y:S01]  /*0310*/  @!P0 LDG.E.64 R14, desc[UR4][R6.64] ;  /* 0x00000004060e8981 */ /* 0x000162000c1e1b00 */
[----:B------:R-:W-:Y:S01]  /*0320*/  BSSY B0, `(.L_x_0) ;  /* 0x0000015000007945 */ /* 0x000fe20003800000 */
[----:B--2---:R-:W-:-:S05]  /*0330*/  FADD.FTZ R20, |R9|, -RZ ;  /* 0x800000ff09147221 */ /* 0x004fca0000010200 */
[----:B------:R-:W-:-:S13]  /*0340*/  FSETP.GE.AND P1, PT, R20, 0.60000002384185791016, PT ;  /* 0x3f19999a1400780b */ /* 0x000fda0003f26000 */
[----:B0-----:R-:W-:Y:S05]  /*0350*/  @!P1 BRA `(.L_x_1) ;  /* 0x0000000000289947 */ /* 0x001fea0003800000 */
[C---:B------:R-:W-:Y:S01]  /*0360*/  FMUL R0, R20.reuse, 2.8853900432586669922 ;  /* 0x4038aa3b14007820 */ /* 0x040fe20000400000 */
[----:B------:R-:W-:Y:S01]  /*0370*/  HFMA2.MMA R4, -RZ, RZ, 1.875, 0 ;  /* 0x3f800000ff047435 */ /* 0x000fe200000001ff */
[----:B------:R-:W-:-:S04]  /*0380*/  FSETP.GE.AND P1, PT, R20, 9.010913848876953125, PT ;  /* 0x41102cb41400780b */ /* 0x000fc80003f26000 */
[----:B------:R-:W0:Y:S02]  /*0390*/  MUFU.EX2 R0, R0 ;  /* 0x0000000000007308 */ /* 0x000e240000000800 */
[----:B0-----:R-:W-:-:S06]  /*03a0*/  FADD R3, R0, 1 ;  /* 0x3f80000000037421 */ /* 0x001fcc0000000000 */
[----:B------:R-:W0:Y:S02]  /*03b0*/  MUFU.RCP R3, R3 ;  /* 0x0000000300037308 */ /* 0x000e240000001000 */
[----:B0-----:R-:W-:-:S05]  /*03c0*/  FFMA.FTZ R4, R3, -2, R4 ;  /* 0xc000000003047823 */ /* 0x001fca0000010004 */
[----:B------:R-:W-:-:S04]  /*03d0*/  FSEL R4, R4, 1, !P1 ;  /* 0x3f80000004047808 */ /* 0x000fc80004800000 */
[----:B------:R-:W-:Y:S01]  /*03e0*/  LOP3.LUT R9, R4, 0x80000000, R9, 0xf8, !PT ;  /* 0x8000000004097812 */ /* 0x000fe200078ef809 */
[----:B------:R-:W-:Y:S06]  /*03f0*/  BRA `(.L_x_2) ;  /* 0x00000000001c7947 */ /* 0x000fec0003800000 */
.L_x_1:
[----:B------:R-:W-:Y:S01]  /*0400*/  MOV R0, 0x3c80f082 ;  /* 0x3c80f08200007802 */ /* 0x000fe20000000f00 */
[----:B------:R-:W-:-:S04]  /*0410*/  FMUL R3, R9, R9 ;  /* 0x0000000909037220 */ /* 0x000fc80000400000 */
[----:B------:R-:W-:-:S04]  /*0420*/  FFMA.FTZ R0, R3, R0, -0.052303962409496307373 ;  /* 0xbd563cae03007423 */ /* 0x000fc80000010000 */
[----:B------:R-:W-:-:S04]  /*0430*/  FFMA.FTZ R0, R3, R0, 0.1331529766321182251 ;  /* 0x3e08594103007423 */ /* 0x000fc80000010000 */
[----:B------:R-:W-:-:S04]  /*0440*/  FFMA.FTZ R0, R3, R0, -0.33332768082618713379 ;  /* 0xbeaaa9ed03007423 */ /* 0x000fc80000010000 */
[----:B------:R-:W-:-:S04]  /*0450*/  FFMA.FTZ R0, R3, R0, RZ ;  /* 0x0000000003007223 */ /* 0x000fc800000100ff */
[----:B------:R-:W-:-:S07]  /*0460*/  FFMA.FTZ R9, R0, R9, R9 ;  /* 0x0000000900097223 */ /* 0x000fce0000010009 */
.L_x_2:
[----:B------:R-:W-:Y:S05]  /*0470*/  BSYNC B0 ;  /* 0x0000000000007941 */ /* 0x000fea0003800000 */
.L_x_0:
[----:B-----5:R-:W-:Y:S01]  /*0480*/  FADD.FTZ R5, |R8|, -RZ ;  /* 0x800000ff08057221 */ /* 0x020fe20000010200 */
[----:B------:R-:W-:Y:S04]  /*0490*/  BSSY B0, `(.L_x_3) ;  /* 0x0000014000007945 */ /* 0x000fe80003800000 */
[----:B------:R-:W-:-:S13]  /*04a0*/  FSETP.GE.AND P1, PT, R5, 0.60000002384185791016, PT ;  /* 0x3f19999a0500780b */ /* 0x000fda0003f26000 */
[----:B------:R-:W-:Y:S05]  /*04b0*/  @!P1 BRA `(.L_x_4) ;  /* 0x0000000000289947 */ /* 0x000fea0003800000 */
        /* <DEDUP_REMOVED lines=10> */
.L_x_4:
[----:B------:R-:W-:Y:S01]  /*0560*/  MOV R0, 0x3c80f082 ;  /* 0x3c80f08200007802 */ /* 0x000fe20000000f00 */
[----:B------:R-:W-:-:S04]  /*0570*/  FMUL R3, R8, R8 ;  /* 0x0000000808037220 */ /* 0x000fc80000400000 */
[----:B------:R-:W-:-:S04]  /*0580*/  FFMA.FTZ R0, R3, R0, -0.052303962409496307373 ;  /* 0xbd563cae03007423 */ /* 0x000fc80000010000 */
[----:B------:R-:W-:-:S04]  /*0590*/  FFMA.FTZ R0, R3, R0, 0.1331529766321182251 ;  /* 0x3e08594103007423 */ /* 0x000fc80000010000 */
[----:B------:R-:W-:-:S04]  /*05a0*/  FFMA.FTZ R0, R3, R0, -0.33332768082618713379 ;  /* 0xbeaaa9ed03007423 */ /* 0x000fc80000010000 */
[----:B------:R-:W-:-:S04]  /*05b0*/  FFMA.FTZ R3, R3, R0, RZ ;  /* 0x0000000003037223 */ /* 0x000fc800000100ff */
[----:B------:R-:W-:-:S07]  /*05c0*/  FFMA.FTZ R8, R3, R8, R8 ;  /* 0x0000000803087223 */ /* 0x000fce0000010008 */
.L_x_5:
[----:B------:R-:W-:Y:S05]  /*05d0*/  BSYNC B0 ;  /* 0x0000000000007941 */ /* 0x000fea0003800000 */
.L_x_3:
[C---:B------:R-:W-:Y:S01]  /*05e0*/  FADD R18, R2.reuse, R18 ;  /* 0x0000001202127221 */ /* 0x040fe20000000000 */
[----:B------:R-:W-:Y:S01]  /*05f0*/  BSSY B0, `(.L_x_6) ;  /* 0x0000016000007945 */ /* 0x000fe20003800000 */
[----:B------:R-:W-:Y:S02]  /*0600*/  FADD R19, R2, R19 ;  /* 0x0000001302137221 */ /* 0x000fe40000000000 */
[----:B------:R-:W-:-:S05]  /*0610*/  FADD.FTZ R4, |R18|, -RZ ;  /* 0x800000ff12047221 */ /* 0x000fca0000010200 */
        /* <DEDUP_REMOVED lines=12> */
.L_x_7:
[----:B------:R-:W-:Y:S01]  /*06e0*/  MOV R0, 0x3c80f082 ;  /* 0x3c80f08200007802 */ /* 0x000fe20000000f00 */
[----:B------:R-:W-:-:S04]  /*06f0*/  FMUL R3, R18, R18 ;  /* 0x0000001212037220 */ /* 0x000fc80000400000 */
[----:B------:R-:W-:-:S04]  /*0700*/  FFMA.FTZ R0, R3, R0, -0.052303962409496307373 ;  /* 0xbd563cae03007423 */ /* 0x000fc80000010000 */
[----:B------:R-:W-:-:S04]  /*0710*/  FFMA.FTZ R0, R3, R0, 0.1331529766321182251 ;  /* 0x3e08594103007423 */ /* 0x000fc80000010000 */
[----:B------:R-:W-:-:S04]  /*0720*/  FFMA.FTZ R0, R3, R0, -0.33332768082618713379 ;  /* 0xbeaaa9ed03007423 */ /* 0x000fc80000010000 */
[----:B------:R-:W-:-:S04]  /*0730*/  FFMA.FTZ R0, R3, R0, RZ ;  /* 0x0000000003007223 */ /* 0x000fc800000100ff */
[----:B------:R-:W-:-:S07]  /*0740*/  FFMA.FTZ R3, R18, R0, R18 ;  /* 0x0000000012037223 */ /* 0x000fce0000010012 */
.L_x_8:
[----:B------:R-:W-:Y:S05]  /*0750*/  BSYNC B0 ;  /* 0x0000000000007941 */ /* 0x000fea0003800000 */
.L_x_6:
[----:B------:R-:W-:Y:S01]  /*0760*/  FADD.FTZ R16, |R19|, -RZ ;  /* 0x800000ff13107221 */ /* 0x000fe20000010200 */
        /* <DEDUP_REMOVED lines=13> */
.L_x_10:
[----:B------:R-:W-:Y:S01]  /*0840*/  MOV R0, 0x3c80f082 ;  /* 0x3c80f08200007802 */ /* 0x000fe20000000f00 */
[----:B------:R-:W-:-:S04]  /*0850*/  FMUL R5, R19, R19 ;  /* 0x0000001313057220 */ /* 0x000fc80000400000 */
[----:B------:R-:W-:-:S04]  /*0860*/  FFMA.FTZ R0, R5, R0, -0.052303962409496307373 ;  /* 0xbd563cae05007423 */ /* 0x000fc80000010000 */
[----:B------:R-:W-:-:S04]  /*0870*/  FFMA.FTZ R0, R5, R0, 0.1331529766321182251 ;  /* 0x3e08594105007423 */ /* 0x000fc80000010000 */
[----:B------:R-:W-:-:S04]  /*0880*/  FFMA.FTZ R0, R5, R0, -0.33332768082618713379 ;  /* 0xbeaaa9ed05007423 */ /* 0x000fc80000010000 */
[----:B------:R-:W-:-:S04]  /*0890*/  FFMA.FTZ R0, R5, R0, RZ ;  /* 0x0000000005007223 */ /* 0x000fc800000100ff */
[----:B------:R-:W-:-:S07]  /*08a0*/  FFMA.FTZ R0, R19, R0, R19 ;  /* 0x0000000013007223 */ /* 0x000fce0000010013 */
.L_x_11:
[----:B------:R-:W-:Y:S05]  /*08b0*/  BSYNC B0 ;  /* 0x0000000000007941 */ /* 0x000fea0003800000 */
.L_x_9:
[----:B------:R-:W-:Y:S01]  /*08c0*/  FFMA R10, R9, R10, R14 ;  /* 0x0000000a090a7223 */ /* 0x000fe2000000000e */
[----:B------:R-:W-:-:S03]  /*08d0*/  FFMA R11, R8, R11, R15 ;  /* 0x0000000b080b7223 */ /* 0x000fc6000000000f */
[----:B------:R-:W-:Y:S01]  /*08e0*/  FFMA R10, R3, R12, R10 ;  /* 0x0000000c030a7223 */ /* 0x000fe2000000000a */
[----:B------:R-:W-:Y:S01]  /*08f0*/  FFMA R11, R0, R13, R11 ;  /* 0x0000000d000b7223 */ /* 0x000fe2000000000b */
[----:B------:R-:W-:Y:S06]  /*0900*/  @P0 EXIT ;  /* 0x000000000000094d */ /* 0x000fec0003800000 */
[----:B------:R-:W-:Y:S01]  /*0910*/  STG.E.64 desc[UR4][R6.64], R10 ;  /* 0x0000000a06007986 */ /* 0x000fe2000c101b04 */
[----:B------:R-:W-:Y:S05]  /*0920*/  EXIT ;  /* 0x000000000000794d */ /* 0x000fea0003800000 */
.L_x_12:
[----:B------:R-:W-:-:S00]  /*0930*/  BRA `(.L_x_12) ;  /* 0xfffffffc00fc7947 */ /* 0x000fc0000383ffff */
[----:B------:R-:W-:-:S00]  /*0940*/  NOP ;  /* 0x0000000000007918 */ /* 0x000fc00000000000 */
        /* <DEDUP_REMOVED lines=11> */
.L_x_13:


//--------------------- .nv.global.init           --------------------------
	.section	.nv.global.init,"aw",@progbits
.nv.global.init:
	.type		_$_str,@object
	.size		_$_str,(.L_0 - _$_str)
_$_str:
        /*0000*/ 	.byte	0x5f, 0x5f, 0x43, 0x55, 0x44, 0x41, 0x5f, 0x46, 0x54, 0x5a, 0x00
.L_0:


//--------------------- .nv.constant0.triton_poi_fused_add_mul_6 --------------------------
	.section	.nv.constant0.triton_poi_fused_add_mul_6,"a",@progbits
	.sectionflags	@""
	.align	4
.nv.constant0.triton_poi_fused_add_mul_6:
	.zero		580
